//
// Generated by NVIDIA NVVM Compiler
//
// Compiler Build ID: CL-36424714
// Cuda compilation tools, release 13.0, V13.0.88
// Based on NVVM 20.0.0
//

.version 9.0
.target sm_100
.address_size 64

	// .globl	_Z20vec_root_finding_f64PKdS0_iPiPdS1_
.extern .shared .align 16 .b8 sdata[];

.visible .entry _Z20vec_root_finding_f64PKdS0_iPiPdS1_(
	.param .u64 .ptr .align 1 _Z20vec_root_finding_f64PKdS0_iPiPdS1__param_0,
	.param .u64 .ptr .align 1 _Z20vec_root_finding_f64PKdS0_iPiPdS1__param_1,
	.param .u32 _Z20vec_root_finding_f64PKdS0_iPiPdS1__param_2,
	.param .u64 .ptr .align 1 _Z20vec_root_finding_f64PKdS0_iPiPdS1__param_3,
	.param .u64 .ptr .align 1 _Z20vec_root_finding_f64PKdS0_iPiPdS1__param_4,
	.param .u64 .ptr .align 1 _Z20vec_root_finding_f64PKdS0_iPiPdS1__param_5
)
{
	.reg .pred 	%p<11>;
	.reg .b32 	%r<37>;
	.reg .b64 	%rd<18>;
	.reg .b64 	%fd<19>;

	ld.param.u64 	%rd4, [_Z20vec_root_finding_f64PKdS0_iPiPdS1__param_0];
	ld.param.u64 	%rd5, [_Z20vec_root_finding_f64PKdS0_iPiPdS1__param_1];
	ld.param.u32 	%r17, [_Z20vec_root_finding_f64PKdS0_iPiPdS1__param_2];
	ld.param.u64 	%rd6, [_Z20vec_root_finding_f64PKdS0_iPiPdS1__param_3];
	ld.param.u64 	%rd7, [_Z20vec_root_finding_f64PKdS0_iPiPdS1__param_4];
	ld.param.u64 	%rd8, [_Z20vec_root_finding_f64PKdS0_iPiPdS1__param_5];
	mov.u32 	%r36, %ntid.x;
	mov.u32 	%r2, %tid.x;
	mov.u32 	%r3, %ctaid.x;
	mad.lo.s32 	%r32, %r3, %r36, %r2;
	setp.ge.s32 	%p1, %r32, %r17;
	mov.b32 	%r34, -1;
	mov.f64 	%fd17, 0d0000000000000000;
	@%p1 bra 	$L__BB0_7;
	mov.u32 	%r20, %nctaid.x;
	mul.lo.s32 	%r5, %r36, %r20;
	cvta.to.global.u64 	%rd1, %rd4;
	cvta.to.global.u64 	%rd2, %rd5;
	cvta.to.global.u64 	%rd3, %rd6;
	mov.f64 	%fd17, 0d0000000000000000;
	mov.b32 	%r34, -1;
$L__BB0_2:
	mul.wide.s32 	%rd9, %r32, 8;
	add.s64 	%rd10, %rd1, %rd9;
	ld.global.nc.f64 	%fd2, [%rd10];
	add.s64 	%rd11, %rd2, %rd9;
	ld.global.nc.f64 	%fd3, [%rd11];
	setp.neu.f64 	%p2, %fd3, 0d0000000000000000;
	@%p2 bra 	$L__BB0_4;
	atom.global.exch.b32 	%r21, [%rd3], 1;
$L__BB0_4:
	mul.f64 	%fd10, %fd2, %fd3;
	setp.geu.f64 	%p3, %fd10, 0d0000000000000000;
	@%p3 bra 	$L__BB0_6;
	sub.f64 	%fd11, %fd3, %fd2;
	div.rn.f64 	%fd12, %fd3, %fd11;
	abs.f64 	%fd13, %fd12;
	setp.gt.f64 	%p4, %fd13, %fd17;
	selp.f64 	%fd17, %fd13, %fd17, %p4;
	selp.b32 	%r34, %r32, %r34, %p4;
$L__BB0_6:
	add.s32 	%r32, %r32, %r5;
	setp.lt.s32 	%p5, %r32, %r17;
	@%p5 bra 	$L__BB0_2;
$L__BB0_7:
	shl.b32 	%r22, %r36, 3;
	mov.u32 	%r23, sdata;
	add.s32 	%r12, %r23, %r22;
	shl.b32 	%r24, %r2, 3;
	add.s32 	%r13, %r23, %r24;
	st.shared.f64 	[%r13], %fd17;
	shl.b32 	%r25, %r2, 2;
	add.s32 	%r14, %r12, %r25;
	st.shared.u32 	[%r14], %r34;
	bar.sync 	0;
	setp.lt.u32 	%p6, %r36, 2;
	@%p6 bra 	$L__BB0_12;
$L__BB0_8:
	mov.u32 	%r15, %r36;
	shr.u32 	%r36, %r15, 1;
	setp.ge.u32 	%p7, %r2, %r36;
	@%p7 bra 	$L__BB0_11;
	ld.shared.f64 	%fd14, [%r13];
	shl.b32 	%r26, %r36, 3;
	add.s32 	%r27, %r13, %r26;
	ld.shared.f64 	%fd7, [%r27];
	setp.geu.f64 	%p8, %fd14, %fd7;
	@%p8 bra 	$L__BB0_11;
	st.shared.f64 	[%r13], %fd7;
	shl.b32 	%r28, %r36, 2;
	add.s32 	%r29, %r14, %r28;
	ld.shared.u32 	%r30, [%r29];
	st.shared.u32 	[%r14], %r30;
$L__BB0_11:
	bar.sync 	0;
	setp.gt.u32 	%p9, %r15, 3;
	@%p9 bra 	$L__BB0_8;
$L__BB0_12:
	setp.ne.s32 	%p10, %r2, 0;
	@%p10 bra 	$L__BB0_14;
	ld.shared.f64 	%fd15, [sdata];
	cvta.to.global.u64 	%rd12, %rd7;
	mul.wide.u32 	%rd13, %r3, 8;
	add.s64 	%rd14, %rd12, %rd13;
	st.global.f64 	[%rd14], %fd15;
	ld.shared.u32 	%r31, [%r12];
	cvta.to.global.u64 	%rd15, %rd8;
	mul.wide.u32 	%rd16, %r3, 4;
	add.s64 	%rd17, %rd15, %rd16;
	st.global.u32 	[%rd17], %r31;
$L__BB0_14:
	ret;

}


// ===== COMPILED SASS (sm_100) =====

	.target	sm_100

	.elftype	@"ET_EXEC"


//--------------------- .note.nv.tkinfo           --------------------------
	.section	.note.nv.tkinfo,"",@"SHT_NOTE"
	.sectionflags	@"SHF_NOTE_NV_TKINFO"
	.tkinfo
        /*0018*/ 	.word	0x00000002
        /*0030*/ 	.string	""
        /*0030*/ 	.string	"ptxas"
        /*0030*/ 	.string	"Cuda compilation tools, release 13.0, V13.0.88"
        /*0030*/ 	.string	"Build cuda_13.0.r13.0/compiler.36424714_0"
        /*0030*/ 	.string	"-arch sm_100 -m 64 "



//--------------------- .note.nv.cuinfo           --------------------------
	.section	.note.nv.cuinfo,"",@"SHT_NOTE"
	.sectionflags	@"SHF_NOTE_NV_CUINFO"
        /*0018*/ 	.short	0x0002
        /*001a*/ 	.short	0x0064
        /*001c*/ 	.short	0x0082
	.zero		2


//--------------------- .nv.info                  --------------------------
	.section	.nv.info,"",@"SHT_CUDA_INFO"
	.align	4


	//----- nvinfo : EIATTR_REGCOUNT
	.align		4
        /*0000*/ 	.byte	0x04, 0x2f
        /*0002*/ 	.short	(.L_1 - .L_0)
	.align		4
.L_0:
        /*0004*/ 	.word	index@(_Z20vec_root_finding_f64PKdS0_iPiPdS1_)
        /*0008*/ 	.word	0x00000022


	//----- nvinfo : EIATTR_FRAME_SIZE
	.align		4
.L_1:
        /*000c*/ 	.byte	0x04, 0x11
        /*000e*/ 	.short	(.L_3 - .L_2)
	.align		4
.L_2:
        /*0010*/ 	.word	index@($__internal_0_$__cuda_sm20_div_rn_f64_full)
        /*0014*/ 	.word	0x00000000


	//----- nvinfo : EIATTR_FRAME_SIZE
	.align		4
.L_3:
        /*0018*/ 	.byte	0x04, 0x11
        /*001a*/ 	.short	(.L_5 - .L_4)
	.align		4
.L_4:
        /*001c*/ 	.word	index@(_Z20vec_root_finding_f64PKdS0_iPiPdS1_)
        /*0020*/ 	.word	0x00000000


	//----- nvinfo : EIATTR_MIN_STACK_SIZE
	.align		4
.L_5:
        /*0024*/ 	.byte	0x04, 0x12
        /*0026*/ 	.short	(.L_7 - .L_6)
	.align		4
.L_6:
        /*0028*/ 	.word	index@(_Z20vec_root_finding_f64PKdS0_iPiPdS1_)
        /*002c*/ 	.word	0x00000000
.L_7:


//--------------------- .nv.compat                --------------------------
	.section	.nv.compat,"",@"SHT_CUDA_COMPAT_INFO"
	.align	4
        /*0000*/ 	.byte	0x02, 0x09, 0x00, 0x00, 0x02, 0x02, 0x01, 0x00, 0x02, 0x05, 0x05, 0x00, 0x03, 0x07, 0x01, 0x01
        /*0010*/ 	.byte	0x02, 0x03, 0x00, 0x00, 0x02, 0x06, 0x01, 0x00, 0x04, 0x0b, 0x08, 0x00, 0x01, 0x00, 0x00, 0x00
        /*0020*/ 	.byte	0x00, 0x00, 0x00, 0x00


//--------------------- .nv.info._Z20vec_root_finding_f64PKdS0_iPiPdS1_ --------------------------
	.section	.nv.info._Z20vec_root_finding_f64PKdS0_iPiPdS1_,"",@"SHT_CUDA_INFO"
	.sectionflags	@""
	.align	4


	//----- nvinfo : EIATTR_CUDA_API_VERSION
	.align		4
        /*0000*/ 	.byte	0x04, 0x37
        /*0002*/ 	.short	(.L_9 - .L_8)
.L_8:
        /*0004*/ 	.word	0x00000082


	//----- nvinfo : EIATTR_KPARAM_INFO
	.align		4
.L_9:
        /*0008*/ 	.byte	0x04, 0x17
        /*000a*/ 	.short	(.L_11 - .L_10)
.L_10:
        /*000c*/ 	.word	0x00000000
        /*0010*/ 	.short	0x0005
        /*0012*/ 	.short	0x0028
        /*0014*/ 	.byte	0x00, 0xf5, 0x21, 0x00


	//----- nvinfo : EIATTR_KPARAM_INFO
	.align		4
.L_11:
        /*0018*/ 	.byte	0x04, 0x17
        /*001a*/ 	.short	(.L_13 - .L_12)
.L_12:
        /*001c*/ 	.word	0x00000000
        /*0020*/ 	.short	0x0004
        /*0022*/ 	.short	0x0020
        /*0024*/ 	.byte	0x00, 0xf5, 0x21, 0x00


	//----- nvinfo : EIATTR_KPARAM_INFO
	.align		4
.L_13:
        /*0028*/ 	.byte	0x04, 0x17
        /*002a*/ 	.short	(.L_15 - .L_14)
.L_14:
        /*002c*/ 	.word	0x00000000
        /*0030*/ 	.short	0x0003
        /*0032*/ 	.short	0x0018
        /*0034*/ 	.byte	0x00, 0xf5, 0x21, 0x00


	//----- nvinfo : EIATTR_KPARAM_INFO
	.align		4
.L_15:
        /*0038*/ 	.byte	0x04, 0x17
        /*003a*/ 	.short	(.L_17 - .L_16)
.L_16:
        /*003c*/ 	.word	0x00000000
        /*0040*/ 	.short	0x0002
        /*0042*/ 	.short	0x0010
        /*0044*/ 	.byte	0x00, 0xf0, 0x11, 0x00


	//----- nvinfo : EIATTR_KPARAM_INFO
	.align		4
.L_17:
        /*0048*/ 	.byte	0x04, 0x17
        /*004a*/ 	.short	(.L_19 - .L_18)
.L_18:
        /*004c*/ 	.word	0x00000000
        /*0050*/ 	.short	0x0001
        /*0052*/ 	.short	0x0008
        /*0054*/ 	.byte	0x00, 0xf5, 0x21, 0x00


	//----- nvinfo : EIATTR_KPARAM_INFO
	.align		4
.L_19:
        /*0058*/ 	.byte	0x04, 0x17
        /*005a*/ 	.short	(.L_21 - .L_20)
.L_20:
        /*005c*/ 	.word	0x00000000
        /*0060*/ 	.short	0x0000
        /*0062*/ 	.short	0x0000
        /*0064*/ 	.byte	0x00, 0xf5, 0x21, 0x00


	//----- nvinfo : EIATTR_SPARSE_MMA_MASK
	.align		4
.L_21:
        /*0068*/ 	.byte	0x03, 0x50
        /*006a*/ 	.short	0x0000


	//----- nvinfo : EIATTR_MAXREG_COUNT
	.align		4
        /*006c*/ 	.byte	0x03, 0x1b
        /*006e*/ 	.short	0x00ff


	//----- nvinfo : EIATTR_NUM_BARRIERS
	.align		4
        /*0070*/ 	.byte	0x02, 0x4c
        /*0072*/ 	.byte	0x01
	.zero		1


	//----- nvinfo : EIATTR_MERCURY_ISA_VERSION
	.align		4
        /*0074*/ 	.byte	0x03, 0x5f
        /*0076*/ 	.short	0x0101


	//----- nvinfo : EIATTR_VRC_CTA_INIT_COUNT
	.align		4
        /*0078*/ 	.byte	0x02, 0x4a
	.zero		1
	.zero		1


	//----- nvinfo : EIATTR_EXIT_INSTR_OFFSETS
	.align		4
        /*007c*/ 	.byte	0x04, 0x1c
        /*007e*/ 	.short	(.L_23 - .L_22)


	//   ....[0]....
.L_22:
        /*0080*/ 	.word	0x00000610


	//   ....[1]....
        /*0084*/ 	.word	0x000006d0


	//----- nvinfo : EIATTR_CRS_STACK_SIZE
	.align		4
.L_23:
        /*0088*/ 	.byte	0x04, 0x1e
        /*008a*/ 	.short	(.L_25 - .L_24)
.L_24:
        /*008c*/ 	.word	0x00000000


	//----- nvinfo : EIATTR_CBANK_PARAM_SIZE
	.align		4
.L_25:
        /*0090*/ 	.byte	0x03, 0x19
        /*0092*/ 	.short	0x0030


	//----- nvinfo : EIATTR_PARAM_CBANK
	.align		4
        /*0094*/ 	.byte	0x04, 0x0a
        /*0096*/ 	.short	(.L_27 - .L_26)
	.align		4
.L_26:
        /*0098*/ 	.word	index@(.nv.constant0._Z20vec_root_finding_f64PKdS0_iPiPdS1_)
        /*009c*/ 	.short	0x0380
        /*009e*/ 	.short	0x0030


	//----- nvinfo : EIATTR_SW_WAR
	.align		4
.L_27:
        /*00a0*/ 	.byte	0x04, 0x36
        /*00a2*/ 	.short	(.L_29 - .L_28)
.L_28:
        /*00a4*/ 	.word	0x00000008
.L_29:


//--------------------- .nv.callgraph             --------------------------
	.section	.nv.callgraph,"",@"SHT_CUDA_CALLGRAPH"
	.align	4
	.sectionentsize	8
	.align		4
        /*0000*/ 	.word	0x00000000
	.align		4
        /*0004*/ 	.word	0xffffffff
	.align		4
        /*0008*/ 	.word	0x00000000
	.align		4
        /*000c*/ 	.word	0xfffffffe
	.align		4
        /*0010*/ 	.word	0x00000000
	.align		4
        /*0014*/ 	.word	0xfffffffd
	.align		4
        /*0018*/ 	.word	0x00000000
	.align		4
        /*001c*/ 	.word	0xfffffffc


//--------------------- .text._Z20vec_root_finding_f64PKdS0_iPiPdS1_ --------------------------
	.section	.text._Z20vec_root_finding_f64PKdS0_iPiPdS1_,"ax",@progbits
	.align	128
        .global         _Z20vec_root_finding_f64PKdS0_iPiPdS1_
        .type           _Z20vec_root_finding_f64PKdS0_iPiPdS1_,@function
        .size           _Z20vec_root_finding_f64PKdS0_iPiPdS1_,(.L_x_19 - _Z20vec_root_finding_f64PKdS0_iPiPdS1_)
        .other          _Z20vec_root_finding_f64PKdS0_iPiPdS1_,@"STO_CUDA_ENTRY STV_DEFAULT"
_Z20vec_root_finding_f64PKdS0_iPiPdS1_:
.text._Z20vec_root_finding_f64PKdS0_iPiPdS1_:
[----:B------:R-:W-:Y:S01]  /*0000*/  LDC R1, c[0x0][0x37c] ;  /* 0x0000df00ff017b82 */ /* 0x000fe20000000800 */
[----:B------:R-:W0:Y:S01]  /*0010*/  S2R R2, SR_TID.X ;  /* 0x0000000000027919 */ /* 0x000e220000002100 */
[----:B------:R-:W1:Y:S01]  /*0020*/  LDCU UR4, c[0x0][0x360] ;  /* 0x00006c00ff0477ac */ /* 0x000e620008000800 */
[----:B------:R-:W-:Y:S01]  /*0030*/  BSSY B0, `(.L_x_0) ;  /* 0x000003f000007945 */ /* 0x000fe20003800000 */
[----:B------:R-:W-:Y:S01]  /*0040*/  IMAD.MOV.U32 R4, RZ, RZ, -0x1 ;  /* 0xffffffffff047424 */ /* 0x000fe200078e00ff */
[----:B------:R-:W0:Y:S01]  /*0050*/  S2R R3, SR_CTAID.X ;  /* 0x0000000000037919 */ /* 0x000e220000002500 */
[----:B------:R-:W2:Y:S01]  /*0060*/  LDCU UR5, c[0x0][0x390] ;  /* 0x00007200ff0577ac */ /* 0x000ea20008000800 */
[----:B------:R-:W-:Y:S01]  /*0070*/  CS2R R20, SRZ ;  /* 0x0000000000147805 */ /* 0x000fe2000001ff00 */
[----:B------:R-:W3:Y:S01]  /*0080*/  LDCU.64 UR6, c[0x0][0x358] ;  /* 0x00006b00ff0677ac */ /* 0x000ee20008000a00 */
[----:B------:R-:W4:Y:S01]  /*0090*/  LDCU UR8, c[0x0][0x390] ;  /* 0x00007200ff0877ac */ /* 0x000f220008000800 */
[----:B-1----:R-:W-:-:S02]  /*00a0*/  IMAD.U32 R5, RZ, RZ, UR4 ;  /* 0x00000004ff057e24 */ /* 0x002fc4000f8e00ff */
[----:B0-----:R-:W-:-:S05]  /*00b0*/  IMAD R7, R3, UR4, R2 ;  /* 0x0000000403077c24 */ /* 0x001fca000f8e0202 */
[----:B--2---:R-:W-:-:S13]  /*00c0*/  ISETP.GE.AND P0, PT, R7, UR5, PT ;  /* 0x0000000507007c0c */ /* 0x004fda000bf06270 */
[----:B---34-:R-:W-:Y:S05]  /*00d0*/  @P0 BRA `(.L_x_1) ;  /* 0x0000000000d00947 */ /* 0x018fea0003800000 */
[----:B------:R-:W0:Y:S01]  /*00e0*/  LDC.64 R18, c[0x0][0x380] ;  /* 0x0000e000ff127b82 */ /* 0x000e220000000a00 */
[----:B------:R-:W1:Y:S01]  /*00f0*/  LDCU UR4, c[0x0][0x370] ;  /* 0x00006e00ff0477ac */ /* 0x000e620008000800 */
[----:B------:R-:W-:Y:S01]  /*0100*/  IMAD.MOV.U32 R4, RZ, RZ, -0x1 ;  /* 0xffffffffff047424 */ /* 0x000fe200078e00ff */
[----:B------:R-:W-:-:S05]  /*0110*/  CS2R R20, SRZ ;  /* 0x0000000000147805 */ /* 0x000fca000001ff00 */
[----:B------:R-:W2:Y:S01]  /*0120*/  LDC.64 R16, c[0x0][0x388] ;  /* 0x0000e200ff107b82 */ /* 0x000ea20000000a00 */
[----:B-1----:R-:W-:-:S07]  /*0130*/  IMAD R6, R5, UR4, RZ ;  /* 0x0000000405067c24 */ /* 0x002fce000f8e02ff */
.L_x_8:
[----:B--2---:R-:W-:-:S04]  /*0140*/  IMAD.WIDE R14, R7, 0x8, R16 ;  /* 0x00000008070e7825 */ /* 0x004fc800078e0210 */
[----:B0-----:R-:W-:Y:S02]  /*0150*/  IMAD.WIDE R8, R7, 0x8, R18 ;  /* 0x0000000807087825 */ /* 0x001fe400078e0212 */
[----:B------:R-:W2:Y:S04]  /*0160*/  LDG.E.64.CONSTANT R14, desc[UR6][R14.64] ;  /* 0x000000060e0e7981 */ /* 0x000ea8000c1e9b00 */
[----:B------:R-:W3:Y:S01]  /*0170*/  LDG.E.64.CONSTANT R12, desc[UR6][R8.64] ;  /* 0x00000006080c7981 */ /* 0x000ee2000c1e9b00 */
[----:B------:R-:W-:Y:S05]  /*0180*/  YIELD ;  /* 0x0000000000007946 */ /* 0x000fea0003800000 */
[----:B------:R-:W-:Y:S01]  /*0190*/  BSSY.RECONVERGENT B1, `(.L_x_2) ;  /* 0x0000008000017945 */ /* 0x000fe20003800200 */
[----:B--2---:R-:W-:-:S02]  /*01a0*/  DSETP.NEU.AND P0, PT, R14, RZ, PT ;  /* 0x000000ff0e00722a */ /* 0x004fc40003f0d000 */
[----:B---3--:R-:W-:-:S08]  /*01b0*/  DMUL R10, R12, R14 ;  /* 0x0000000e0c0a7228 */ /* 0x008fd00000000000 */
[----:B------:R-:W-:-:S04]  /*01c0*/  DSETP.GEU.AND P1, PT, R10, RZ, PT ;  /* 0x000000ff0a00722a */ /* 0x000fc80003f2e000 */
[----:B-----5:R-:W-:Y:S10]  /*01d0*/  @P0 BRA `(.L_x_3) ;  /* 0x00000000000c0947 */ /* 0x020ff40003800000 */
[----:B------:R-:W0:Y:S01]  /*01e0*/  LDC.64 R8, c[0x0][0x398] ;  /* 0x0000e600ff087b82 */ /* 0x000e220000000a00 */
[----:B------:R-:W-:-:S05]  /*01f0*/  IMAD.MOV.U32 R11, RZ, RZ, 0x1 ;  /* 0x00000001ff0b7424 */ /* 0x000fca00078e00ff */
[----:B0-----:R0:W5:Y:S02]  /*0200*/  ATOMG.E.EXCH.STRONG.GPU PT, RZ, desc[UR6][R8.64], R11 ;  /* 0x8000000b08ff79a8 */ /* 0x001164000c1ef106 */
.L_x_3:
[----:B------:R-:W-:Y:S05]  /*0210*/  BSYNC.RECONVERGENT B1 ;  /* 0x0000000000017941 */ /* 0x000fea0003800200 */
.L_x_2:
[----:B------:R-:W-:Y:S04]  /*0220*/  BSSY.RECONVERGENT B1, `(.L_x_4) ;  /* 0x000001c000017945 */ /* 0x000fe80003800200 */
[----:B------:R-:W-:Y:S05]  /*0230*/  @P1 BRA `(.L_x_5) ;  /* 0x0000000000681947 */ /* 0x000fea0003800000 */
[----:B0-----:R-:W-:Y:S01]  /*0240*/  DADD R10, -R12, R14 ;  /* 0x000000000c0a7229 */ /* 0x001fe2000000010e */
[----:B------:R-:W-:Y:S01]  /*0250*/  IMAD.MOV.U32 R8, RZ, RZ, 0x1 ;  /* 0x00000001ff087424 */ /* 0x000fe200078e00ff */
[----:B------:R-:W-:Y:S01]  /*0260*/  FSETP.GEU.AND P1, PT, |R15|, 6.5827683646048100446e-37, PT ;  /* 0x036000000f00780b */ /* 0x000fe20003f2e200 */
[----:B------:R-:W-:Y:S03]  /*0270*/  BSSY.RECONVERGENT B2, `(.L_x_6) ;  /* 0x0000011000027945 */ /* 0x000fe60003800200 */
[----:B------:R-:W0:Y:S02]  /*0280*/  MUFU.RCP64H R9, R11 ;  /* 0x0000000b00097308 */ /* 0x000e240000001800 */
[----:B0-----:R-:W-:-:S08]  /*0290*/  DFMA R12, -R10, R8, 1 ;  /* 0x3ff000000a0c742b */ /* 0x001fd00000000108 */
[----:B------:R-:W-:-:S08]  /*02a0*/  DFMA R12, R12, R12, R12 ;  /* 0x0000000c0c0c722b */ /* 0x000fd0000000000c */
[----:B------:R-:W-:-:S08]  /*02b0*/  DFMA R12, R8, R12, R8 ;  /* 0x0000000c080c722b */ /* 0x000fd00000000008 */
[----:B------:R-:W-:-:S08]  /*02c0*/  DFMA R8, -R10, R12, 1 ;  /* 0x3ff000000a08742b */ /* 0x000fd0000000010c */
[----:B------:R-:W-:-:S08]  /*02d0*/  DFMA R8, R12, R8, R12 ;  /* 0x000000080c08722b */ /* 0x000fd0000000000c */
[----:B------:R-:W-:-:S08]  /*02e0*/  DMUL R12, R14, R8 ;  /* 0x000000080e0c7228 */ /* 0x000fd00000000000 */
[----:B------:R-:W-:-:S08]  /*02f0*/  DFMA R22, -R10, R12, R14 ;  /* 0x0000000c0a16722b */ /* 0x000fd0000000010e */
[----:B------:R-:W-:-:S10]  /*0300*/  DFMA R8, R8, R22, R12 ;  /* 0x000000160808722b */ /* 0x000fd4000000000c */
[----:B------:R-:W-:-:S05]  /*0310*/  FFMA R0, RZ, R11, R9 ;  /* 0x0000000bff007223 */ /* 0x000fca0000000009 */
[----:B------:R-:W-:-:S13]  /*0320*/  FSETP.GT.AND P0, PT, |R0|, 1.469367938527859385e-39, PT ;  /* 0x001000000000780b */ /* 0x000fda0003f04200 */
[----:B------:R-:W-:Y:S05]  /*0330*/  @P0 BRA P1, `(.L_x_7) ;  /* 0x0000000000100947 */ /* 0x000fea0000800000 */
[----:B------:R-:W-:-:S07]  /*0340*/  MOV R0, 0x360 ;  /* 0x0000036000007802 */ /* 0x000fce0000000f00 */
[----:B-----5:R-:W-:Y:S05]  /*0350*/  CALL.REL.NOINC `($__internal_0_$__cuda_sm20_div_rn_f64_full) ;  /* 0x0000000000e07944 */ /* 0x020fea0003c00000 */
[----:B------:R-:W-:Y:S02]  /*0360*/  IMAD.MOV.U32 R8, RZ, RZ, R10 ;  /* 0x000000ffff087224 */ /* 0x000fe400078e000a */
[----:B------:R-:W-:-:S07]  /*0370*/  IMAD.MOV.U32 R9, RZ, RZ, R11 ;  /* 0x000000ffff097224 */ /* 0x000fce00078e000b */
.L_x_7:
[----:B------:R-:W-:Y:S05]  /*0380*/  BSYNC.RECONVERGENT B2 ;  /* 0x0000000000027941 */ /* 0x000fea0003800200 */
.L_x_6:
[----:B------:R-:W-:Y:S02]  /*0390*/  DADD R10, -RZ, |R8| ;  /* 0x00000000ff0a7229 */ /* 0x000fe40000000508 */
[----:B------:R-:W-:-:S06]  /*03a0*/  DSETP.GT.AND P0, PT, |R8|, R20, PT ;  /* 0x000000140800722a */ /* 0x000fcc0003f04200 */
[----:B------:R-:W-:Y:S02]  /*03b0*/  SEL R4, R7, R4, P0 ;  /* 0x0000000407047207 */ /* 0x000fe40000000000 */
[----:B------:R-:W-:Y:S02]  /*03c0*/  FSEL R20, R10, R20, P0 ;  /* 0x000000140a147208 */ /* 0x000fe40000000000 */
[----:B------:R-:W-:-:S07]  /*03d0*/  FSEL R21, R11, R21, P0 ;  /* 0x000000150b157208 */ /* 0x000fce0000000000 */
.L_x_5:
[----:B------:R-:W-:Y:S05]  /*03e0*/  BSYNC.RECONVERGENT B1 ;  /* 0x0000000000017941 */ /* 0x000fea0003800200 */
.L_x_4:
[----:B------:R-:W-:-:S05]  /*03f0*/  IMAD.IADD R7, R6, 0x1, R7 ;  /* 0x0000000106077824 */ /* 0x000fca00078e0207 */
[----:B------:R-:W-:-:S13]  /*0400*/  ISETP.GE.AND P0, PT, R7, UR8, PT ;  /* 0x0000000807007c0c */ /* 0x000fda000bf06270 */
[----:B------:R-:W-:Y:S05]  /*0410*/  @!P0 BRA `(.L_x_8) ;  /* 0xfffffffc00488947 */ /* 0x000fea000383ffff */
.L_x_1:
[----:B------:R-:W-:Y:S05]  /*0420*/  BSYNC B0 ;  /* 0x0000000000007941 */ /* 0x000fea0003800000 */
.L_x_0:
[----:B------:R-:W1:Y:S01]  /*0430*/  S2UR UR5, SR_CgaCtaId ;  /* 0x00000000000579c3 */ /* 0x000e620000008800 */
[----:B------:R-:W-:Y:S01]  /*0440*/  UMOV UR4, 0x400 ;  /* 0x0000040000047882 */ /* 0x000fe20000000000 */
[----:B------:R-:W-:Y:S01]  /*0450*/  ISETP.GE.U32.AND P0, PT, R5, 0x2, PT ;  /* 0x000000020500780c */ /* 0x000fe20003f06070 */
[----:B-1----:R-:W-:-:S06]  /*0460*/  ULEA UR4, UR5, UR4, 0x18 ;  /* 0x0000000405047291 */ /* 0x002fcc000f8ec0ff */
[----:B------:R-:W-:Y:S02]  /*0470*/  LEA R13, R5, UR4, 0x3 ;  /* 0x00000004050d7c11 */ /* 0x000fe4000f8e18ff */
[C---:B0-----:R-:W-:Y:S01]  /*0480*/  LEA R11, R2.reuse, UR4, 0x3 ;  /* 0x00000004020b7c11 */ /* 0x041fe2000f8e18ff */
[----:B------:R-:W-:Y:S05]  /*0490*/  WARPSYNC.ALL ;  /* 0x0000000000007948 */ /* 0x000fea0003800000 */
[----:B------:R-:W-:Y:S01]  /*04a0*/  IMAD R15, R2, 0x4, R13 ;  /* 0x00000004020f7824 */ /* 0x000fe200078e020d */
[----:B------:R0:W-:Y:S04]  /*04b0*/  STS.64 [R11], R20 ;  /* 0x000000140b007388 */ /* 0x0001e80000000a00 */
[----:B------:R0:W-:Y:S01]  /*04c0*/  STS [R15], R4 ;  /* 0x000000040f007388 */ /* 0x0001e20000000800 */
[----:B------:R-:W-:Y:S06]  /*04d0*/  BAR.SYNC.DEFER_BLOCKING 0x0 ;  /* 0x0000000000007b1d */ /* 0x000fec0000010000 */
[----:B------:R-:W-:Y:S05]  /*04e0*/  @!P0 BRA `(.L_x_9) ;  /* 0x0000000000448947 */ /* 0x000fea0003800000 */
.L_x_12:
[--C-:B0-----:R-:W-:Y:S01]  /*04f0*/  IMAD.MOV.U32 R4, RZ, RZ, R5.reuse ;  /* 0x000000ffff047224 */ /* 0x101fe200078e0005 */
[----:B------:R-:W-:Y:S01]  /*0500*/  SHF.R.U32.HI R5, RZ, 0x1, R5 ;  /* 0x00000001ff057819 */ /* 0x000fe20000011605 */
[----:B------:R-:W-:Y:S03]  /*0510*/  BSSY.RECONVERGENT B0, `(.L_x_10) ;  /* 0x000000b000007945 */ /* 0x000fe60003800200 */
[----:B------:R-:W-:-:S13]  /*0520*/  ISETP.GE.U32.AND P0, PT, R2, R5, PT ;  /* 0x000000050200720c */ /* 0x000fda0003f06070 */
[----:B------:R-:W-:Y:S05]  /*0530*/  @P0 BRA `(.L_x_11) ;  /* 0x0000000000200947 */ /* 0x000fea0003800000 */
[----:B------:R-:W-:Y:S01]  /*0540*/  IMAD R8, R5, 0x8, R11 ;  /* 0x0000000805087824 */ /* 0x000fe200078e020b */
[----:B------:R-:W-:Y:S05]  /*0550*/  LDS.64 R6, [R11] ;  /* 0x000000000b067984 */ /* 0x000fea0000000a00 */
[----:B------:R-:W0:Y:S02]  /*0560*/  LDS.64 R8, [R8] ;  /* 0x0000000008087984 */ /* 0x000e240000000a00 */
[----:B0-----:R-:W-:-:S14]  /*0570*/  DSETP.GEU.AND P0, PT, R6, R8, PT ;  /* 0x000000080600722a */ /* 0x001fdc0003f0e000 */
[----:B------:R-:W-:Y:S01]  /*0580*/  @!P0 IMAD R0, R5, 0x4, R15 ;  /* 0x0000000405008824 */ /* 0x000fe200078e020f */
[----:B------:R-:W-:Y:S05]  /*0590*/  @!P0 STS.64 [R11], R8 ;  /* 0x000000080b008388 */ /* 0x000fea0000000a00 */
[----:B------:R-:W0:Y:S04]  /*05a0*/  @!P0 LDS R0, [R0] ;  /* 0x0000000000008984 */ /* 0x000e280000000800 */
[----:B0-----:R0:W-:Y:S02]  /*05b0*/  @!P0 STS [R15], R0 ;  /* 0x000000000f008388 */ /* 0x0011e40000000800 */
.L_x_11:
[----:B------:R-:W-:Y:S05]  /*05c0*/  BSYNC.RECONVERGENT B0 ;  /* 0x0000000000007941 */ /* 0x000fea0003800200 */
.L_x_10:
[----:B------:R-:W-:Y:S01]  /*05d0*/  BAR.SYNC.DEFER_BLOCKING 0x0 ;  /* 0x0000000000007b1d */ /* 0x000fe20000010000 */
[----:B------:R-:W-:-:S13]  /*05e0*/  ISETP.GT.U32.AND P0, PT, R4, 0x3, PT ;  /* 0x000000030400780c */ /* 0x000fda0003f04070 */
[----:B------:R-:W-:Y:S05]  /*05f0*/  @P0 BRA `(.L_x_12) ;  /* 0xfffffffc00bc0947 */ /* 0x000fea000383ffff */
.L_x_9:
[----:B------:R-:W-:-:S13]  /*0600*/  ISETP.NE.AND P0, PT, R2, RZ, PT ;  /* 0x000000ff0200720c */ /* 0x000fda0003f05270 */
[----:B------:R-:W-:Y:S05]  /*0610*/  @P0 EXIT ;  /* 0x000000000000094d */ /* 0x000fea0003800000 */
[----:B------:R-:W1:Y:S01]  /*0620*/  S2UR UR5, SR_CgaCtaId ;  /* 0x00000000000579c3 */ /* 0x000e620000008800 */
[----:B------:R-:W-:Y:S01]  /*0630*/  UMOV UR4, 0x400 ;  /* 0x0000040000047882 */ /* 0x000fe20000000000 */
[----:B0-----:R-:W-:Y:S06]  /*0640*/  LDS R11, [R13] ;  /* 0x000000000d0b7984 */ /* 0x001fec0000000800 */
[----:B------:R-:W0:Y:S08]  /*0650*/  LDC.64 R6, c[0x0][0x3a0] ;  /* 0x0000e800ff067b82 */ /* 0x000e300000000a00 */
[----:B------:R-:W2:Y:S01]  /*0660*/  LDC.64 R8, c[0x0][0x3a8] ;  /* 0x0000ea00ff087b82 */ /* 0x000ea20000000a00 */
[----:B-1----:R-:W-:Y:S01]  /*0670*/  ULEA UR4, UR5, UR4, 0x18 ;  /* 0x0000000405047291 */ /* 0x002fe2000f8ec0ff */
[----:B0-----:R-:W-:-:S08]  /*0680*/  IMAD.WIDE.U32 R6, R3, 0x8, R6 ;  /* 0x0000000803067825 */ /* 0x001fd000078e0006 */
[----:B------:R-:W0:Y:S01]  /*0690*/  LDS.64 R4, [UR4] ;  /* 0x00000004ff047984 */ /* 0x000e220008000a00 */
[----:B--2---:R-:W-:-:S03]  /*06a0*/  IMAD.WIDE.U32 R2, R3, 0x4, R8 ;  /* 0x0000000403027825 */ /* 0x004fc600078e0008 */
[----:B0-----:R-:W-:Y:S04]  /*06b0*/  STG.E.64 desc[UR6][R6.64], R4 ;  /* 0x0000000406007986 */ /* 0x001fe8000c101b06 */
[----:B------:R-:W-:Y:S01]  /*06c0*/  STG.E desc[UR6][R2.64], R11 ;  /* 0x0000000b02007986 */ /* 0x000fe2000c101906 */
[----:B------:R-:W-:Y:S05]  /*06d0*/  EXIT ;  /* 0x000000000000794d */ /* 0x000fea0003800000 */
        .weak           $__internal_0_$__cuda_sm20_div_rn_f64_full
        .type           $__internal_0_$__cuda_sm20_div_rn_f64_full,@function
        .size           $__internal_0_$__cuda_sm20_div_rn_f64_full,(.L_x_19 - $__internal_0_$__cuda_sm20_div_rn_f64_full)
$__internal_0_$__cuda_sm20_div_rn_f64_full:
[----:B------:R-:W-:Y:S01]  /*06e0*/  FSETP.GEU.AND P2, PT, |R15|, 1.469367938527859385e-39, PT ;  /* 0x001000000f00780b */ /* 0x000fe20003f4e200 */
[----:B------:R-:W-:Y:S01]  /*06f0*/  IMAD.MOV.U32 R22, RZ, RZ, R14 ;  /* 0x000000ffff167224 */ /* 0x000fe200078e000e */
[C---:B------:R-:W-:Y:S01]  /*0700*/  FSETP.GEU.AND P0, PT, |R11|.reuse, 1.469367938527859385e-39, PT ;  /* 0x001000000b00780b */ /* 0x040fe20003f0e200 */
[----:B------:R-:W-:Y:S01]  /*0710*/  IMAD.MOV.U32 R26, RZ, RZ, 0x1 ;  /* 0x00000001ff1a7424 */ /* 0x000fe200078e00ff */
[----:B------:R-:W-:Y:S01]  /*0720*/  LOP3.LUT R12, R11, 0x800fffff, RZ, 0xc0, !PT ;  /* 0x800fffff0b0c7812 */ /* 0x000fe200078ec0ff */
[----:B------:R-:W-:Y:S01]  /*0730*/  BSSY.RECONVERGENT B3, `(.L_x_13) ;  /* 0x0000052000037945 */ /* 0x000fe20003800200 */
[----:B------:R-:W-:Y:S02]  /*0740*/  LOP3.LUT R8, R15, 0x7ff00000, RZ, 0xc0, !PT ;  /* 0x7ff000000f087812 */ /* 0x000fe400078ec0ff */
[----:B------:R-:W-:Y:S01]  /*0750*/  LOP3.LUT R13, R12, 0x3ff00000, RZ, 0xfc, !PT ;  /* 0x3ff000000c0d7812 */ /* 0x000fe200078efcff */
[----:B------:R-:W-:Y:S01]  /*0760*/  IMAD.MOV.U32 R12, RZ, RZ, R10 ;  /* 0x000000ffff0c7224 */ /* 0x000fe200078e000a */
[----:B------:R-:W-:-:S03]  /*0770*/  LOP3.LUT R31, R11, 0x7ff00000, RZ, 0xc0, !PT ;  /* 0x7ff000000b1f7812 */ /* 0x000fc600078ec0ff */
[----:B------:R-:W-:Y:S01]  /*0780*/  @!P2 LOP3.LUT R9, R11, 0x7ff00000, RZ, 0xc0, !PT ;  /* 0x7ff000000b09a812 */ /* 0x000fe200078ec0ff */
[----:B------:R-:W-:Y:S01]  /*0790*/  @!P2 IMAD.MOV.U32 R24, RZ, RZ, RZ ;  /* 0x000000ffff18a224 */ /* 0x000fe200078e00ff */
[----:B------:R-:W-:Y:S01]  /*07a0*/  @!P0 DMUL R12, R10, 8.98846567431157953865e+307 ;  /* 0x7fe000000a0c8828 */ /* 0x000fe20000000000 */
[C---:B------:R-:W-:Y:S02]  /*07b0*/  ISETP.GE.U32.AND P1, PT, R8.reuse, R31, PT ;  /* 0x0000001f0800720c */ /* 0x040fe40003f26070 */
[----:B------:R-:W-:Y:S01]  /*07c0*/  @!P2 ISETP.GE.U32.AND P3, PT, R8, R9, PT ;  /* 0x000000090800a20c */ /* 0x000fe20003f66070 */
[----:B------:R-:W-:Y:S02]  /*07d0*/  IMAD.MOV.U32 R9, RZ, RZ, 0x1ca00000 ;  /* 0x1ca00000ff097424 */ /* 0x000fe400078e00ff */
[----:B------:R-:W0:Y:S03]  /*07e0*/  MUFU.RCP64H R27, R13 ;  /* 0x0000000d001b7308 */ /* 0x000e260000001800 */
[----:B------:R-:W-:-:S02]  /*07f0*/  @!P2 SEL R25, R9, 0x63400000, !P3 ;  /* 0x634000000919a807 */ /* 0x000fc40005800000 */
[----:B------:R-:W-:Y:S02]  /*0800*/  SEL R23, R9, 0x63400000, !P1 ;  /* 0x6340000009177807 */ /* 0x000fe40004800000 */
[--C-:B------:R-:W-:Y:S02]  /*0810*/  @!P2 LOP3.LUT R25, R25, 0x80000000, R15.reuse, 0xf8, !PT ;  /* 0x800000001919a812 */ /* 0x100fe400078ef80f */
[----:B------:R-:W-:Y:S02]  /*0820*/  LOP3.LUT R23, R23, 0x800fffff, R15, 0xf8, !PT ;  /* 0x800fffff17177812 */ /* 0x000fe400078ef80f */
[----:B------:R-:W-:Y:S02]  /*0830*/  @!P2 LOP3.LUT R25, R25, 0x100000, RZ, 0xfc, !PT ;  /* 0x001000001919a812 */ /* 0x000fe400078efcff */
[----:B------:R-:W-:-:S04]  /*0840*/  @!P0 LOP3.LUT R31, R13, 0x7ff00000, RZ, 0xc0, !PT ;  /* 0x7ff000000d1f8812 */ /* 0x000fc800078ec0ff */
[----:B------:R-:W-:Y:S02]  /*0850*/  @!P2 DFMA R22, R22, 2, -R24 ;  /* 0x400000001616a82b */ /* 0x000fe40000000818 */
[----:B0-----:R-:W-:-:S08]  /*0860*/  DFMA R24, R26, -R12, 1 ;  /* 0x3ff000001a18742b */ /* 0x001fd0000000080c */
[----:B------:R-:W-:-:S08]  /*0870*/  DFMA R24, R24, R24, R24 ;  /* 0x000000181818722b */ /* 0x000fd00000000018 */
[----:B------:R-:W-:-:S08]  /*0880*/  DFMA R24, R26, R24, R26 ;  /* 0x000000181a18722b */ /* 0x000fd0000000001a */
[----:B------:R-:W-:-:S08]  /*0890*/  DFMA R26, R24, -R12, 1 ;  /* 0x3ff00000181a742b */ /* 0x000fd0000000080c */
[----:B------:R-:W-:-:S08]  /*08a0*/  DFMA R24, R24, R26, R24 ;  /* 0x0000001a1818722b */ /* 0x000fd00000000018 */
[----:B------:R-:W-:-:S08]  /*08b0*/  DMUL R26, R24, R22 ;  /* 0x00000016181a7228 */ /* 0x000fd00000000000 */
[----:B------:R-:W-:-:S08]  /*08c0*/  DFMA R28, R26, -R12, R22 ;  /* 0x8000000c1a1c722b */ /* 0x000fd00000000016 */
[----:B------:R-:W-:Y:S01]  /*08d0*/  DFMA R28, R24, R28, R26 ;  /* 0x0000001c181c722b */ /* 0x000fe2000000001a */
[----:B------:R-:W-:Y:S01]  /*08e0*/  IMAD.MOV.U32 R24, RZ, RZ, R8 ;  /* 0x000000ffff187224 */ /* 0x000fe200078e0008 */
[----:B------:R-:W-:-:S05]  /*08f0*/  @!P2 LOP3.LUT R24, R23, 0x7ff00000, RZ, 0xc0, !PT ;  /* 0x7ff000001718a812 */ /* 0x000fca00078ec0ff */
[----:B------:R-:W-:-:S05]  /*0900*/  VIADD R25, R24, 0xffffffff ;  /* 0xffffffff18197836 */ /* 0x000fca0000000000 */
[----:B------:R-:W-:Y:S01]  /*0910*/  ISETP.GT.U32.AND P0, PT, R25, 0x7feffffe, PT ;  /* 0x7feffffe1900780c */ /* 0x000fe20003f04070 */
[----:B------:R-:W-:-:S05]  /*0920*/  VIADD R25, R31, 0xffffffff ;  /* 0xffffffff1f197836 */ /* 0x000fca0000000000 */
[----:B------:R-:W-:-:S13]  /*0930*/  ISETP.GT.U32.OR P0, PT, R25, 0x7feffffe, P0 ;  /* 0x7feffffe1900780c */ /* 0x000fda0000704470 */
[----:B------:R-:W-:Y:S05]  /*0940*/  @P0 BRA `(.L_x_14) ;  /* 0x00000000006c0947 */ /* 0x000fea0003800000 */
[----:B------:R-:W-:-:S04]  /*0950*/  LOP3.LUT R15, R11, 0x7ff00000, RZ, 0xc0, !PT ;  /* 0x7ff000000b0f7812 */ /* 0x000fc800078ec0ff */
[CC--:B------:R-:W-:Y:S02]  /*0960*/  VIADDMNMX R14, R8.reuse, -R15.reuse, 0xb9600000, !PT ;  /* 0xb9600000080e7446 */ /* 0x0c0fe4000780090f */
[----:B------:R-:W-:Y:S02]  /*0970*/  ISETP.GE.U32.AND P0, PT, R8, R15, PT ;  /* 0x0000000f0800720c */ /* 0x000fe40003f06070 */
[----:B------:R-:W-:Y:S02]  /*0980*/  VIMNMX R14, PT, PT, R14, 0x46a00000, PT ;  /* 0x46a000000e0e7848 */ /* 0x000fe40003fe0100 */
[----:B------:R-:W-:-:S05]  /*0990*/  SEL R9, R9, 0x63400000, !P0 ;  /* 0x6340000009097807 */ /* 0x000fca0004000000 */
[----:B------:R-:W-:Y:S02]  /*09a0*/  IMAD.IADD R24, R14, 0x1, -R9 ;  /* 0x000000010e187824 */ /* 0x000fe400078e0a09 */
[----:B------:R-:W-:Y:S02]  /*09b0*/  IMAD.MOV.U32 R14, RZ, RZ, RZ ;  /* 0x000000ffff0e7224 */ /* 0x000fe400078e00ff */
[----:B------:R-:W-:-:S06]  /*09c0*/  VIADD R15, R24, 0x7fe00000 ;  /* 0x7fe00000180f7836 */ /* 0x000fcc0000000000 */
[----:B------:R-:W-:-:S10]  /*09d0*/  DMUL R8, R28, R14 ;  /* 0x0000000e1c087228 */ /* 0x000fd40000000000 */
[----:B------:R-:W-:-:S13]  /*09e0*/  FSETP.GTU.AND P0, PT, |R9|, 1.469367938527859385e-39, PT ;  /* 0x001000000900780b */ /* 0x000fda0003f0c200 */
[----:B------:R-:W-:Y:S05]  /*09f0*/  @P0 BRA `(.L_x_15) ;  /* 0x0000000000940947 */ /* 0x000fea0003800000 */
[----:B------:R-:W-:Y:S01]  /*0a00*/  DFMA R12, R28, -R12, R22 ;  /* 0x8000000c1c0c722b */ /* 0x000fe20000000016 */
[----:B------:R-:W-:-:S09]  /*0a10*/  IMAD.MOV.U32 R14, RZ, RZ, RZ ;  /* 0x000000ffff0e7224 */ /* 0x000fd200078e00ff */
[C---:B------:R-:W-:Y:S02]  /*0a20*/  FSETP.NEU.AND P0, PT, R13.reuse, RZ, PT ;  /* 0x000000ff0d00720b */ /* 0x040fe40003f0d000 */
[----:B------:R-:W-:-:S04]  /*0a30*/  LOP3.LUT R23, R13, 0x80000000, R11, 0x48, !PT ;  /* 0x800000000d177812 */ /* 0x000fc800078e480b */
[----:B------:R-:W-:-:S07]  /*0a40*/  LOP3.LUT R15, R23, R15, RZ, 0xfc, !PT ;  /* 0x0000000f170f7212 */ /* 0x000fce00078efcff */
[----:B------:R-:W-:Y:S05]  /*0a50*/  @!P0 BRA `(.L_x_15) ;  /* 0x00000000007c8947 */ /* 0x000fea0003800000 */
[----:B------:R-:W-:Y:S01]  /*0a60*/  IMAD.MOV R11, RZ, RZ, -R24 ;  /* 0x000000ffff0b7224 */ /* 0x000fe200078e0a18 */
[----:B------:R-:W-:Y:S01]  /*0a70*/  DMUL.RP R14, R28, R14 ;  /* 0x0000000e1c0e7228 */ /* 0x000fe20000008000 */
[----:B------:R-:W-:-:S06]  /*0a80*/  IMAD.MOV.U32 R10, RZ, RZ, RZ ;  /* 0x000000ffff0a7224 */ /* 0x000fcc00078e00ff */
[----:B------:R-:W-:-:S03]  /*0a90*/  DFMA R10, R8, -R10, R28 ;  /* 0x8000000a080a722b */ /* 0x000fc6000000001c */
[----:B------:R-:W-:-:S03]  /*0aa0*/  LOP3.LUT R23, R15, R23, RZ, 0x3c, !PT ;  /* 0x000000170f177212 */ /* 0x000fc600078e3cff */
[----:B------:R-:W-:-:S04]  /*0ab0*/  IADD3 R10, PT, PT, -R24, -0x43300000, RZ ;  /* 0xbcd00000180a7810 */ /* 0x000fc80007ffe1ff */
[----:B------:R-:W-:-:S04]  /*0ac0*/  FSETP.NEU.AND P0, PT, |R11|, R10, PT ;  /* 0x0000000a0b00720b */ /* 0x000fc80003f0d200 */
[----:B------:R-:W-:Y:S02]  /*0ad0*/  FSEL R8, R14, R8, !P0 ;  /* 0x000000080e087208 */ /* 0x000fe40004000000 */
[----:B------:R-:W-:Y:S01]  /*0ae0*/  FSEL R9, R23, R9, !P0 ;  /* 0x0000000917097208 */ /* 0x000fe20004000000 */
[----:B------:R-:W-:Y:S06]  /*0af0*/  BRA `(.L_x_15) ;  /* 0x0000000000547947 */ /* 0x000fec0003800000 */
.L_x_14:
[----:B------:R-:W-:-:S14]  /*0b00*/  DSETP.NAN.AND P0, PT, R14, R14, PT ;  /* 0x0000000e0e00722a */ /* 0x000fdc0003f08000 */
[----:B------:R-:W-:Y:S05]  /*0b10*/  @P0 BRA `(.L_x_16) ;  /* 0x0000000000440947 */ /* 0x000fea0003800000 */
[----:B------:R-:W-:-:S14]  /*0b20*/  DSETP.NAN.AND P0, PT, R10, R10, PT ;  /* 0x0000000a0a00722a */ /* 0x000fdc0003f08000 */
[----:B------:R-:W-:Y:S05]  /*0b30*/  @P0 BRA `(.L_x_17) ;  /* 0x0000000000300947 */ /* 0x000fea0003800000 */
[----:B------:R-:W-:Y:S01]  /*0b40*/  ISETP.NE.AND P0, PT, R24, R31, PT ;  /* 0x0000001f1800720c */ /* 0x000fe20003f05270 */
[----:B------:R-:W-:Y:S02]  /*0b50*/  IMAD.MOV.U32 R8, RZ, RZ, 0x0 ;  /* 0x00000000ff087424 */ /* 0x000fe400078e00ff */
[----:B------:R-:W-:-:S10]  /*0b60*/  IMAD.MOV.U32 R9, RZ, RZ, -0x80000 ;  /* 0xfff80000ff097424 */ /* 0x000fd400078e00ff */
[----:B------:R-:W-:Y:S05]  /*0b70*/  @!P0 BRA `(.L_x_15) ;  /* 0x0000000000348947 */ /* 0x000fea0003800000 */
[----:B------:R-:W-:Y:S02]  /*0b80*/  ISETP.NE.AND P0, PT, R24, 0x7ff00000, PT ;  /* 0x7ff000001800780c */ /* 0x000fe40003f05270 */
[----:B------:R-:W-:Y:S02]  /*0b90*/  LOP3.LUT R9, R15, 0x80000000, R11, 0x48, !PT ;  /* 0x800000000f097812 */ /* 0x000fe400078e480b */
[----:B------:R-:W-:-:S13]  /*0ba0*/  ISETP.EQ.OR P0, PT, R31, RZ, !P0 ;  /* 0x000000ff1f00720c */ /* 0x000fda0004702670 */
[----:B------:R-:W-:Y:S01]  /*0bb0*/  @P0 LOP3.LUT R10, R9, 0x7ff00000, RZ, 0xfc, !PT ;  /* 0x7ff00000090a0812 */ /* 0x000fe200078efcff */
[----:B------:R-:W-:Y:S02]  /*0bc0*/  @!P0 IMAD.MOV.U32 R8, RZ, RZ, RZ ;  /* 0x000000ffff088224 */ /* 0x000fe400078e00ff */
[----:B------:R-:W-:Y:S02]  /*0bd0*/  @P0 IMAD.MOV.U32 R8, RZ, RZ, RZ ;  /* 0x000000ffff080224 */ /* 0x000fe400078e00ff */
[----:B------:R-:W-:Y:S01]  /*0be0*/  @P0 IMAD.MOV.U32 R9, RZ, RZ, R10 ;  /* 0x000000ffff090224 */ /* 0x000fe200078e000a */
[----:B------:R-:W-:Y:S06]  /*0bf0*/  BRA `(.L_x_15) ;  /* 0x0000000000147947 */ /* 0x000fec0003800000 */
.L_x_17:
[----:B------:R-:W-:Y:S01]  /*0c00*/  LOP3.LUT R9, R11, 0x80000, RZ, 0xfc, !PT ;  /* 0x000800000b097812 */ /* 0x000fe200078efcff */
[----:B------:R-:W-:Y:S01]  /*0c10*/  IMAD.MOV.U32 R8, RZ, RZ, R10 ;  /* 0x000000ffff087224 */ /* 0x000fe200078e000a */
[----:B------:R-:W-:Y:S06]  /*0c20*/  BRA `(.L_x_15) ;  /* 0x0000000000087947 */ /* 0x000fec0003800000 */
.L_x_16:
[----:B------:R-:W-:Y:S01]  /*0c30*/  LOP3.LUT R9, R15, 0x80000, RZ, 0xfc, !PT ;  /* 0x000800000f097812 */ /* 0x000fe200078efcff */
[----:B------:R-:W-:-:S07]  /*0c40*/  IMAD.MOV.U32 R8, RZ, RZ, R14 ;  /* 0x000000ffff087224 */ /* 0x000fce00078e000e */
.L_x_15:
[----:B------:R-:W-:Y:S05]  /*0c50*/  BSYNC.RECONVERGENT B3 ;  /* 0x0000000000037941 */ /* 0x000fea0003800200 */
.L_x_13:
[----:B------:R-:W-:Y:S02]  /*0c60*/  IMAD.MOV.U32 R10, RZ, RZ, R8 ;  /* 0x000000ffff0a7224 */ /* 0x000fe400078e0008 */
[----:B------:R-:W-:Y:S02]  /*0c70*/  IMAD.MOV.U32 R11, RZ, RZ, R9 ;  /* 0x000000ffff0b7224 */ /* 0x000fe400078e0009 */
[----:B------:R-:W-:Y:S02]  /*0c80*/  IMAD.MOV.U32 R8, RZ, RZ, R0 ;  /* 0x000000ffff087224 */ /* 0x000fe400078e0000 */
[----:B------:R-:W-:-:S04]  /*0c90*/  IMAD.MOV.U32 R9, RZ, RZ, 0x0 ;  /* 0x00000000ff097424 */ /* 0x000fc800078e00ff */
[----:B------:R-:W-:Y:S05]  /*0ca0*/  RET.REL.NODEC R8 `(_Z20vec_root_finding_f64PKdS0_iPiPdS1_) ;  /* 0xfffffff008d47950 */ /* 0x000fea0003c3ffff */
.L_x_18:
[----:B------:R-:W-:-:S00]  /*0cb0*/  BRA `(.L_x_18) ;  /* 0xfffffffc00fc7947 */ /* 0x000fc0000383ffff */
[----:B------:R-:W-:-:S00]  /*0cc0*/  NOP ;  /* 0x0000000000007918 */ /* 0x000fc00000000000 */
        /* <DEDUP_REMOVED lines=11> */
.L_x_19:


//--------------------- .nv.shared._Z20vec_root_finding_f64PKdS0_iPiPdS1_ --------------------------
	.section	.nv.shared._Z20vec_root_finding_f64PKdS0_iPiPdS1_,"aw",@nobits
	.sectionflags	@""
	.align	16
	.zero		1024


//--------------------- .nv.shared.reserved.0     --------------------------
	.section	.nv.shared.reserved.0,"aw",@nobits
	.weak		__nv_reservedSMEM_offset_0_alias
	.size		__nv_reservedSMEM_offset_0_alias, 0, 64
	.other		__nv_reservedSMEM_offset_0_alias,@"STO_CUDA_RESERVED_SHARED STV_DEFAULT"
__nv_reservedSMEM_offset_0_alias:
	.zero		0
	.zero		64


//--------------------- .nv.constant0._Z20vec_root_finding_f64PKdS0_iPiPdS1_ --------------------------
	.section	.nv.constant0._Z20vec_root_finding_f64PKdS0_iPiPdS1_,"a",@progbits
	.sectionflags	@""
	.align	4
.nv.constant0._Z20vec_root_finding_f64PKdS0_iPiPdS1_:
	.zero		944


//--------------------- SYMBOLS --------------------------

	.type		.nv.reservedSmem.offset0,@object
	.size		.nv.reservedSmem.offset0,0x4
	.type		.nv.reservedSmem.cap,@object
	.size		.nv.reservedSmem.cap,0x4
